//
// Generated by NVIDIA NVVM Compiler
//
// Compiler Build ID: CL-36424714
// Cuda compilation tools, release 13.0, V13.0.88
// Based on NVVM 20.0.0
//

.version 9.0
.target sm_100
.address_size 64

	// .globl	_Z11sgemm_naivePKfS0_S0_i

.visible .entry _Z11sgemm_naivePKfS0_S0_i(
	.param .u64 .ptr .align 1 _Z11sgemm_naivePKfS0_S0_i_param_0,
	.param .u64 .ptr .align 1 _Z11sgemm_naivePKfS0_S0_i_param_1,
	.param .u64 .ptr .align 1 _Z11sgemm_naivePKfS0_S0_i_param_2,
	.param .u32 _Z11sgemm_naivePKfS0_S0_i_param_3
)
{


	ret;

}


// ===== COMPILED SASS (sm_100) =====

	.target	sm_100

	.elftype	@"ET_EXEC"


//--------------------- .note.nv.tkinfo           --------------------------
	.section	.note.nv.tkinfo,"",@"SHT_NOTE"
	.sectionflags	@"SHF_NOTE_NV_TKINFO"
	.tkinfo
        /*0018*/ 	.word	0x00000002
        /*0030*/ 	.string	""
        /*0030*/ 	.string	"ptxas"
        /*0030*/ 	.string	"Cuda compilation tools, release 13.0, V13.0.88"
        /*0030*/ 	.string	"Build cuda_13.0.r13.0/compiler.36424714_0"
        /*0030*/ 	.string	"-arch sm_100 -m 64 "



//--------------------- .note.nv.cuinfo           --------------------------
	.section	.note.nv.cuinfo,"",@"SHT_NOTE"
	.sectionflags	@"SHF_NOTE_NV_CUINFO"
        /*0018*/ 	.short	0x0002
        /*001a*/ 	.short	0x0064
        /*001c*/ 	.short	0x0082
	.zero		2


//--------------------- .nv.info                  --------------------------
	.section	.nv.info,"",@"SHT_CUDA_INFO"
	.align	4


	//----- nvinfo : EIATTR_REGCOUNT
	.align		4
        /*0000*/ 	.byte	0x04, 0x2f
        /*0002*/ 	.short	(.L_1 - .L_0)
	.align		4
.L_0:
        /*0004*/ 	.word	index@(_Z11sgemm_naivePKfS0_S0_i)
        /*0008*/ 	.word	0x00000004


	//----- nvinfo : EIATTR_FRAME_SIZE
	.align		4
.L_1:
        /*000c*/ 	.byte	0x04, 0x11
        /*000e*/ 	.short	(.L_3 - .L_2)
	.align		4
.L_2:
        /*0010*/ 	.word	index@(_Z11sgemm_naivePKfS0_S0_i)
        /*0014*/ 	.word	0x00000000


	//----- nvinfo : EIATTR_MIN_STACK_SIZE
	.align		4
.L_3:
        /*0018*/ 	.byte	0x04, 0x12
        /*001a*/ 	.short	(.L_5 - .L_4)
	.align		4
.L_4:
        /*001c*/ 	.word	index@(_Z11sgemm_naivePKfS0_S0_i)
        /*0020*/ 	.word	0x00000000
.L_5:


//--------------------- .nv.compat                --------------------------
	.section	.nv.compat,"",@"SHT_CUDA_COMPAT_INFO"
	.align	4
        /*0000*/ 	.byte	0x02, 0x09, 0x00, 0x00, 0x02, 0x02, 0x01, 0x00, 0x02, 0x05, 0x05, 0x00, 0x03, 0x07, 0x01, 0x01
        /*0010*/ 	.byte	0x02, 0x03, 0x00, 0x00, 0x02, 0x06, 0x01, 0x00, 0x04, 0x0b, 0x08, 0x00, 0x09, 0x00, 0x00, 0x00
        /*0020*/ 	.byte	0x00, 0x00, 0x00, 0x00


//--------------------- .nv.info._Z11sgemm_naivePKfS0_S0_i --------------------------
	.section	.nv.info._Z11sgemm_naivePKfS0_S0_i,"",@"SHT_CUDA_INFO"
	.sectionflags	@""
	.align	4


	//----- nvinfo : EIATTR_CUDA_API_VERSION
	.align		4
        /*0000*/ 	.byte	0x04, 0x37
        /*0002*/ 	.short	(.L_7 - .L_6)
.L_6:
        /*0004*/ 	.word	0x00000082


	//----- nvinfo : EIATTR_KPARAM_INFO
	.align		4
.L_7:
        /*0008*/ 	.byte	0x04, 0x17
        /*000a*/ 	.short	(.L_9 - .L_8)
.L_8:
        /*000c*/ 	.word	0x00000000
        /*0010*/ 	.short	0x0003
        /*0012*/ 	.short	0x0018
        /*0014*/ 	.byte	0x00, 0xf0, 0x11, 0x00


	//----- nvinfo : EIATTR_KPARAM_INFO
	.align		4
.L_9:
        /*0018*/ 	.byte	0x04, 0x17
        /*001a*/ 	.short	(.L_11 - .L_10)
.L_10:
        /*001c*/ 	.word	0x00000000
        /*0020*/ 	.short	0x0002
        /*0022*/ 	.short	0x0010
        /*0024*/ 	.byte	0x00, 0xf5, 0x21, 0x00


	//----- nvinfo : EIATTR_KPARAM_INFO
	.align		4
.L_11:
        /*0028*/ 	.byte	0x04, 0x17
        /*002a*/ 	.short	(.L_13 - .L_12)
.L_12:
        /*002c*/ 	.word	0x00000000
        /*0030*/ 	.short	0x0001
        /*0032*/ 	.short	0x0008
        /*0034*/ 	.byte	0x00, 0xf5, 0x21, 0x00


	//----- nvinfo : EIATTR_KPARAM_INFO
	.align		4
.L_13:
        /*0038*/ 	.byte	0x04, 0x17
        /*003a*/ 	.short	(.L_15 - .L_14)
.L_14:
        /*003c*/ 	.word	0x00000000
        /*0040*/ 	.short	0x0000
        /*0042*/ 	.short	0x0000
        /*0044*/ 	.byte	0x00, 0xf5, 0x21, 0x00


	//----- nvinfo : EIATTR_SPARSE_MMA_MASK
	.align		4
.L_15:
        /*0048*/ 	.byte	0x03, 0x50
        /*004a*/ 	.short	0x0000


	//----- nvinfo : EIATTR_MAXREG_COUNT
	.align		4
        /*004c*/ 	.byte	0x03, 0x1b
        /*004e*/ 	.short	0x00ff


	//----- nvinfo : EIATTR_MERCURY_ISA_VERSION
	.align		4
        /*0050*/ 	.byte	0x03, 0x5f
        /*0052*/ 	.short	0x0101


	//----- nvinfo : EIATTR_VRC_CTA_INIT_COUNT
	.align		4
        /*0054*/ 	.byte	0x02, 0x4a
	.zero		1
	.zero		1


	//----- nvinfo : EIATTR_EXIT_INSTR_OFFSETS
	.align		4
        /*0058*/ 	.byte	0x04, 0x1c
        /*005a*/ 	.short	(.L_17 - .L_16)


	//   ....[0]....
.L_16:
        /*005c*/ 	.word	0x00000010


	//----- nvinfo : EIATTR_CBANK_PARAM_SIZE
	.align		4
.L_17:
        /*0060*/ 	.byte	0x03, 0x19
        /*0062*/ 	.short	0x001c


	//----- nvinfo : EIATTR_PARAM_CBANK
	.align		4
        /*0064*/ 	.byte	0x04, 0x0a
        /*0066*/ 	.short	(.L_19 - .L_18)
	.align		4
.L_18:
        /*0068*/ 	.word	index@(.nv.constant0._Z11sgemm_naivePKfS0_S0_i)
        /*006c*/ 	.short	0x0380
        /*006e*/ 	.short	0x001c


	//----- nvinfo : EIATTR_SW_WAR
	.align		4
.L_19:
        /*0070*/ 	.byte	0x04, 0x36
        /*0072*/ 	.short	(.L_21 - .L_20)
.L_20:
        /*0074*/ 	.word	0x00000008
.L_21:


//--------------------- .nv.callgraph             --------------------------
	.section	.nv.callgraph,"",@"SHT_CUDA_CALLGRAPH"
	.align	4
	.sectionentsize	8
	.align		4
        /*0000*/ 	.word	0x00000000
	.align		4
        /*0004*/ 	.word	0xffffffff
	.align		4
        /*0008*/ 	.word	0x00000000
	.align		4
        /*000c*/ 	.word	0xfffffffe
	.align		4
        /*0010*/ 	.word	0x00000000
	.align		4
        /*0014*/ 	.word	0xfffffffd
	.align		4
        /*0018*/ 	.word	0x00000000
	.align		4
        /*001c*/ 	.word	0xfffffffc


//--------------------- .text._Z11sgemm_naivePKfS0_S0_i --------------------------
	.section	.text._Z11sgemm_naivePKfS0_S0_i,"ax",@progbits
	.align	128
        .global         _Z11sgemm_naivePKfS0_S0_i
        .type           _Z11sgemm_naivePKfS0_S0_i,@function
        .size           _Z11sgemm_naivePKfS0_S0_i,(.L_x_1 - _Z11sgemm_naivePKfS0_S0_i)
        .other          _Z11sgemm_naivePKfS0_S0_i,@"STO_CUDA_ENTRY STV_DEFAULT"
_Z11sgemm_naivePKfS0_S0_i:
.text._Z11sgemm_naivePKfS0_S0_i:
[----:B------:R-:W-:Y:S01]  /*0000*/  LDC R1, c[0x0][0x37c] ;  /* 0x0000df00ff017b82 */ /* 0x000fe20000000800 */
[----:B------:R-:W-:Y:S05]  /*0010*/  EXIT ;  /* 0x000000000000794d */ /* 0x000fea0003800000 */
.L_x_0:
[----:B------:R-:W-:-:S00]  /*0020*/  BRA `(.L_x_0) ;  /* 0xfffffffc00fc7947 */ /* 0x000fc0000383ffff */
[----:B------:R-:W-:-:S00]  /*0030*/  NOP ;  /* 0x0000000000007918 */ /* 0x000fc00000000000 */
        /* <DEDUP_REMOVED lines=12> */
.L_x_1:


//--------------------- .nv.shared.reserved.0     --------------------------
	.section	.nv.shared.reserved.0,"aw",@nobits
	.weak		__nv_reservedSMEM_offset_0_alias
	.size		__nv_reservedSMEM_offset_0_alias, 0, 64
	.other		__nv_reservedSMEM_offset_0_alias,@"STO_CUDA_RESERVED_SHARED STV_DEFAULT"
__nv_reservedSMEM_offset_0_alias:
	.zero		0
	.zero		64


//--------------------- .nv.constant0._Z11sgemm_naivePKfS0_S0_i --------------------------
	.section	.nv.constant0._Z11sgemm_naivePKfS0_S0_i,"a",@progbits
	.sectionflags	@""
	.align	4
.nv.constant0._Z11sgemm_naivePKfS0_S0_i:
	.zero		924


//--------------------- SYMBOLS --------------------------

	.type		.nv.reservedSmem.offset0,@object
	.size		.nv.reservedSmem.offset0,0x4
